//
// Generated by NVIDIA NVVM Compiler
//
// Compiler Build ID: CL-36424714
// Cuda compilation tools, release 13.0, V13.0.88
// Based on NVVM 20.0.0
//

.version 9.0
.target sm_100
.address_size 64

	// .globl	_Z7shufflePi

.visible .entry _Z7shufflePi(
	.param .u64 .ptr .align 1 _Z7shufflePi_param_0
)
{
	.reg .b32 	%r<7>;
	.reg .b64 	%rd<7>;

	ld.param.u64 	%rd1, [_Z7shufflePi_param_0];
	cvta.to.global.u64 	%rd2, %rd1;
	mov.u32 	%r1, %tid.x;
	and.b32  	%r2, %r1, 992;
	add.s32 	%r3, %r1, 1;
	and.b32  	%r4, %r3, 31;
	or.b32  	%r5, %r4, %r2;
	mul.wide.u32 	%rd3, %r5, 4;
	add.s64 	%rd4, %rd2, %rd3;
	ld.global.u32 	%r6, [%rd4];
	mul.wide.u32 	%rd5, %r1, 4;
	add.s64 	%rd6, %rd2, %rd5;
	st.global.u32 	[%rd6], %r6;
	ret;

}


// ===== COMPILED SASS (sm_100) =====

	.target	sm_100

	.elftype	@"ET_EXEC"


//--------------------- .note.nv.tkinfo           --------------------------
	.section	.note.nv.tkinfo,"",@"SHT_NOTE"
	.sectionflags	@"SHF_NOTE_NV_TKINFO"
	.tkinfo
        /*0018*/ 	.word	0x00000002
        /*0030*/ 	.string	""
        /*0030*/ 	.string	"ptxas"
        /*0030*/ 	.string	"Cuda compilation tools, release 13.0, V13.0.88"
        /*0030*/ 	.string	"Build cuda_13.0.r13.0/compiler.36424714_0"
        /*0030*/ 	.string	"-arch sm_100 -m 64 "



//--------------------- .note.nv.cuinfo           --------------------------
	.section	.note.nv.cuinfo,"",@"SHT_NOTE"
	.sectionflags	@"SHF_NOTE_NV_CUINFO"
        /*0018*/ 	.short	0x0002
        /*001a*/ 	.short	0x0064
        /*001c*/ 	.short	0x0082
	.zero		2


//--------------------- .nv.info                  --------------------------
	.section	.nv.info,"",@"SHT_CUDA_INFO"
	.align	4


	//----- nvinfo : EIATTR_REGCOUNT
	.align		4
        /*0000*/ 	.byte	0x04, 0x2f
        /*0002*/ 	.short	(.L_1 - .L_0)
	.align		4
.L_0:
        /*0004*/ 	.word	index@(_Z7shufflePi)
        /*0008*/ 	.word	0x0000000a


	//----- nvinfo : EIATTR_FRAME_SIZE
	.align		4
.L_1:
        /*000c*/ 	.byte	0x04, 0x11
        /*000e*/ 	.short	(.L_3 - .L_2)
	.align		4
.L_2:
        /*0010*/ 	.word	index@(_Z7shufflePi)
        /*0014*/ 	.word	0x00000000


	//----- nvinfo : EIATTR_MIN_STACK_SIZE
	.align		4
.L_3:
        /*0018*/ 	.byte	0x04, 0x12
        /*001a*/ 	.short	(.L_5 - .L_4)
	.align		4
.L_4:
        /*001c*/ 	.word	index@(_Z7shufflePi)
        /*0020*/ 	.word	0x00000000
.L_5:


//--------------------- .nv.compat                --------------------------
	.section	.nv.compat,"",@"SHT_CUDA_COMPAT_INFO"
	.align	4
        /*0000*/ 	.byte	0x02, 0x09, 0x00, 0x00, 0x02, 0x02, 0x01, 0x00, 0x02, 0x05, 0x05, 0x00, 0x03, 0x07, 0x01, 0x01
        /*0010*/ 	.byte	0x02, 0x03, 0x00, 0x00, 0x02, 0x06, 0x01, 0x00, 0x04, 0x0b, 0x08, 0x00, 0x09, 0x00, 0x00, 0x00
        /*0020*/ 	.byte	0x00, 0x00, 0x00, 0x00


//--------------------- .nv.info._Z7shufflePi     --------------------------
	.section	.nv.info._Z7shufflePi,"",@"SHT_CUDA_INFO"
	.sectionflags	@""
	.align	4


	//----- nvinfo : EIATTR_CUDA_API_VERSION
	.align		4
        /*0000*/ 	.byte	0x04, 0x37
        /*0002*/ 	.short	(.L_7 - .L_6)
.L_6:
        /*0004*/ 	.word	0x00000082


	//----- nvinfo : EIATTR_KPARAM_INFO
	.align		4
.L_7:
        /*0008*/ 	.byte	0x04, 0x17
        /*000a*/ 	.short	(.L_9 - .L_8)
.L_8:
        /*000c*/ 	.word	0x00000000
        /*0010*/ 	.short	0x0000
        /*0012*/ 	.short	0x0000
        /*0014*/ 	.byte	0x00, 0xf5, 0x21, 0x00


	//----- nvinfo : EIATTR_SPARSE_MMA_MASK
	.align		4
.L_9:
        /*0018*/ 	.byte	0x03, 0x50
        /*001a*/ 	.short	0x0000


	//----- nvinfo : EIATTR_MAXREG_COUNT
	.align		4
        /*001c*/ 	.byte	0x03, 0x1b
        /*001e*/ 	.short	0x00ff


	//----- nvinfo : EIATTR_MERCURY_ISA_VERSION
	.align		4
        /*0020*/ 	.byte	0x03, 0x5f
        /*0022*/ 	.short	0x0101


	//----- nvinfo : EIATTR_VRC_CTA_INIT_COUNT
	.align		4
        /*0024*/ 	.byte	0x02, 0x4a
	.zero		1
	.zero		1


	//----- nvinfo : EIATTR_EXIT_INSTR_OFFSETS
	.align		4
        /*0028*/ 	.byte	0x04, 0x1c
        /*002a*/ 	.short	(.L_11 - .L_10)


	//   ....[0]....
.L_10:
        /*002c*/ 	.word	0x000000b0


	//----- nvinfo : EIATTR_CBANK_PARAM_SIZE
	.align		4
.L_11:
        /*0030*/ 	.byte	0x03, 0x19
        /*0032*/ 	.short	0x0008


	//----- nvinfo : EIATTR_PARAM_CBANK
	.align		4
        /*0034*/ 	.byte	0x04, 0x0a
        /*0036*/ 	.short	(.L_13 - .L_12)
	.align		4
.L_12:
        /*0038*/ 	.word	index@(.nv.constant0._Z7shufflePi)
        /*003c*/ 	.short	0x0380
        /*003e*/ 	.short	0x0008


	//----- nvinfo : EIATTR_SW_WAR
	.align		4
.L_13:
        /*0040*/ 	.byte	0x04, 0x36
        /*0042*/ 	.short	(.L_15 - .L_14)
.L_14:
        /*0044*/ 	.word	0x00000008
.L_15:


//--------------------- .nv.callgraph             --------------------------
	.section	.nv.callgraph,"",@"SHT_CUDA_CALLGRAPH"
	.align	4
	.sectionentsize	8
	.align		4
        /*0000*/ 	.word	0x00000000
	.align		4
        /*0004*/ 	.word	0xffffffff
	.align		4
        /*0008*/ 	.word	0x00000000
	.align		4
        /*000c*/ 	.word	0xfffffffe
	.align		4
        /*0010*/ 	.word	0x00000000
	.align		4
        /*0014*/ 	.word	0xfffffffd
	.align		4
        /*0018*/ 	.word	0x00000000
	.align		4
        /*001c*/ 	.word	0xfffffffc


//--------------------- .text._Z7shufflePi        --------------------------
	.section	.text._Z7shufflePi,"ax",@progbits
	.align	128
        .global         _Z7shufflePi
        .type           _Z7shufflePi,@function
        .size           _Z7shufflePi,(.L_x_1 - _Z7shufflePi)
        .other          _Z7shufflePi,@"STO_CUDA_ENTRY STV_DEFAULT"
_Z7shufflePi:
.text._Z7shufflePi:
[----:B------:R-:W-:Y:S01]  /*0000*/  LDC R1, c[0x0][0x37c] ;  /* 0x0000df00ff017b82 */ /* 0x000fe20000000800 */
[----:B------:R-:W0:Y:S07]  /*0010*/  S2R R7, SR_TID.X ;  /* 0x0000000000077919 */ /* 0x000e2e0000002100 */
[----:B------:R-:W1:Y:S01]  /*0020*/  LDC.64 R4, c[0x0][0x380] ;  /* 0x0000e000ff047b82 */ /* 0x000e620000000a00 */
[----:B------:R-:W2:Y:S01]  /*0030*/  LDCU.64 UR4, c[0x0][0x358] ;  /* 0x00006b00ff0477ac */ /* 0x000ea20008000a00 */
[----:B0-----:R-:W-:-:S04]  /*0040*/  IADD3 R0, PT, PT, R7, 0x1, RZ ;  /* 0x0000000107007810 */ /* 0x001fc80007ffe0ff */
[----:B------:R-:W-:-:S04]  /*0050*/  LOP3.LUT R0, R0, 0x1f, RZ, 0xc0, !PT ;  /* 0x0000001f00007812 */ /* 0x000fc800078ec0ff */
[----:B------:R-:W-:-:S05]  /*0060*/  LOP3.LUT R3, R0, 0x3e0, R7, 0xf8, !PT ;  /* 0x000003e000037812 */ /* 0x000fca00078ef807 */
[----:B-1----:R-:W-:-:S06]  /*0070*/  IMAD.WIDE.U32 R2, R3, 0x4, R4 ;  /* 0x0000000403027825 */ /* 0x002fcc00078e0004 */
[----:B--2---:R-:W2:Y:S01]  /*0080*/  LDG.E R3, desc[UR4][R2.64] ;  /* 0x0000000402037981 */ /* 0x004ea2000c1e1900 */
[----:B------:R-:W-:-:S05]  /*0090*/  IMAD.WIDE.U32 R4, R7, 0x4, R4 ;  /* 0x0000000407047825 */ /* 0x000fca00078e0004 */
[----:B--2---:R-:W-:Y:S01]  /*00a0*/  STG.E desc[UR4][R4.64], R3 ;  /* 0x0000000304007986 */ /* 0x004fe2000c101904 */
[----:B------:R-:W-:Y:S05]  /*00b0*/  EXIT ;  /* 0x000000000000794d */ /* 0x000fea0003800000 */
.L_x_0:
[----:B------:R-:W-:-:S00]  /*00c0*/  BRA `(.L_x_0) ;  /* 0xfffffffc00fc7947 */ /* 0x000fc0000383ffff */
[----:B------:R-:W-:-:S00]  /*00d0*/  NOP ;  /* 0x0000000000007918 */ /* 0x000fc00000000000 */
        /* <DEDUP_REMOVED lines=10> */
.L_x_1:


//--------------------- .nv.shared.reserved.0     --------------------------
	.section	.nv.shared.reserved.0,"aw",@nobits
	.weak		__nv_reservedSMEM_offset_0_alias
	.size		__nv_reservedSMEM_offset_0_alias, 0, 64
	.other		__nv_reservedSMEM_offset_0_alias,@"STO_CUDA_RESERVED_SHARED STV_DEFAULT"
__nv_reservedSMEM_offset_0_alias:
	.zero		0
	.zero		64


//--------------------- .nv.constant0._Z7shufflePi --------------------------
	.section	.nv.constant0._Z7shufflePi,"a",@progbits
	.sectionflags	@""
	.align	4
.nv.constant0._Z7shufflePi:
	.zero		904


//--------------------- SYMBOLS --------------------------

	.type		.nv.reservedSmem.offset0,@object
	.size		.nv.reservedSmem.offset0,0x4
